	.headerflags	@"EF_CUDA_TEXMODE_UNIFIED EF_CUDA_64BIT_ADDRESS EF_CUDA_ACCELERATORS EF_CUDA_SM90 EF_CUDA_VIRTUAL_SM(EF_CUDA_SM90)"
	.elftype	@"ET_EXEC"


//--------------------- .nv.info                  --------------------------
	.section	.nv.info,"",@"SHT_CUDA_INFO"
	.align	4


	//----- nvinfo : EIATTR_REGCOUNT
	.align		4
        /*0000*/ 	.byte	0x04, 0x2f
        /*0002*/ 	.short	(.L_1 - .L_0)
	.align		4
.L_0:
        /*0004*/ 	.word	index@(triton_poi_fused_constant_pad_nd_33)
        /*0008*/ 	.word	0x0000000e


	//----- nvinfo : EIATTR_MIN_STACK_SIZE
	.align		4
.L_1:
        /*000c*/ 	.byte	0x04, 0x12
        /*000e*/ 	.short	(.L_3 - .L_2)
	.align		4
.L_2:
        /*0010*/ 	.word	index@(triton_poi_fused_constant_pad_nd_33)
        /*0014*/ 	.word	0x00000000


	//----- nvinfo : EIATTR_FRAME_SIZE
	.align		4
.L_3:
        /*0018*/ 	.byte	0x04, 0x11
        /*001a*/ 	.short	(.L_5 - .L_4)
	.align		4
.L_4:
        /*001c*/ 	.word	index@(triton_poi_fused_constant_pad_nd_33)
        /*0020*/ 	.word	0x00000000


	//----- nvinfo : EIATTR_MIN_STACK_SIZE
	.align		4
.L_5:
        /*0024*/ 	.byte	0x04, 0x12
        /*0026*/ 	.short	(.L_7 - .L_6)
	.align		4
.L_6:
        /*0028*/ 	.word	index@(triton_poi_fused_constant_pad_nd_33)
        /*002c*/ 	.word	0x00000000
.L_7:


//--------------------- .nv.info.triton_poi_fused_constant_pad_nd_33 --------------------------
	.section	.nv.info.triton_poi_fused_constant_pad_nd_33,"",@"SHT_CUDA_INFO"
	.sectionflags	@""
	.align	4


	//----- nvinfo : EIATTR_CUDA_API_VERSION
	.align		4
        /*0000*/ 	.byte	0x04, 0x37
        /*0002*/ 	.short	(.L_9 - .L_8)
.L_8:
        /*0004*/ 	.word	0x0000007c


	//----- nvinfo : EIATTR_KPARAM_INFO
	.align		4
.L_9:
        /*0008*/ 	.byte	0x04, 0x17
        /*000a*/ 	.short	(.L_11 - .L_10)
.L_10:
        /*000c*/ 	.word	0x00000000
        /*0010*/ 	.short	0x0002
        /*0012*/ 	.short	0x0010
        /*0014*/ 	.byte	0x00, 0xf0, 0x11, 0x00


	//----- nvinfo : EIATTR_KPARAM_INFO
	.align		4
.L_11:
        /*0018*/ 	.byte	0x04, 0x17
        /*001a*/ 	.short	(.L_13 - .L_12)
.L_12:
        /*001c*/ 	.word	0x00000000
        /*0020*/ 	.short	0x0001
        /*0022*/ 	.short	0x0008
        /*0024*/ 	.byte	0x00, 0xf4, 0x21, 0x00


	//----- nvinfo : EIATTR_KPARAM_INFO
	.align		4
.L_13:
        /*0028*/ 	.byte	0x04, 0x17
        /*002a*/ 	.short	(.L_15 - .L_14)
.L_14:
        /*002c*/ 	.word	0x00000000
        /*0030*/ 	.short	0x0000
        /*0032*/ 	.short	0x0000
        /*0034*/ 	.byte	0x00, 0xf4, 0x21, 0x00


	//----- nvinfo : EIATTR_SPARSE_MMA_MASK
	.align		4
.L_15:
        /*0038*/ 	.byte	0x03, 0x50
        /*003a*/ 	.short	0x0000


	//----- nvinfo : EIATTR_MAXREG_COUNT
	.align		4
        /*003c*/ 	.byte	0x03, 0x1b
        /*003e*/ 	.short	0x00ff


	//----- nvinfo : EIATTR_EXIT_INSTR_OFFSETS
	.align		4
        /*0040*/ 	.byte	0x04, 0x1c
        /*0042*/ 	.short	(.L_17 - .L_16)


	//   ....[0]....
.L_16:
        /*0044*/ 	.word	0x00000290


	//   ....[1]....
        /*0048*/ 	.word	0x000002b0


	//----- nvinfo : EIATTR_REQNTID
	.align		4
.L_17:
        /*004c*/ 	.byte	0x04, 0x10
        /*004e*/ 	.short	(.L_19 - .L_18)
.L_18:
        /*0050*/ 	.word	0x00000100
        /*0054*/ 	.word	0x00000001
        /*0058*/ 	.word	0x00000001


	//----- nvinfo : EIATTR_CBANK_PARAM_SIZE
	.align		4
.L_19:
        /*005c*/ 	.byte	0x03, 0x19
        /*005e*/ 	.short	0x0014


	//----- nvinfo : EIATTR_PARAM_CBANK
	.align		4
        /*0060*/ 	.byte	0x04, 0x0a
        /*0062*/ 	.short	(.L_21 - .L_20)
	.align		4
.L_20:
        /*0064*/ 	.word	index@(.nv.constant0.triton_poi_fused_constant_pad_nd_33)
        /*0068*/ 	.short	0x0210
        /*006a*/ 	.short	0x0014


	//----- nvinfo : EIATTR_SW_WAR
	.align		4
.L_21:
        /*006c*/ 	.byte	0x04, 0x36
        /*006e*/ 	.short	(.L_23 - .L_22)
.L_22:
        /*0070*/ 	.word	0x00000008
.L_23:


//--------------------- .nv.callgraph             --------------------------
	.section	.nv.callgraph,"",@"SHT_CUDA_CALLGRAPH"
	.align	4
	.sectionentsize	8
	.align		4
        /*0000*/ 	.word	0x00000000
	.align		4
        /*0004*/ 	.word	0xffffffff
	.align		4
        /*0008*/ 	.word	0x00000000
	.align		4
        /*000c*/ 	.word	0xfffffffe
	.align		4
        /*0010*/ 	.word	0x00000000
	.align		4
        /*0014*/ 	.word	0xfffffffd
	.align		4
        /*0018*/ 	.word	0x00000000
	.align		4
        /*001c*/ 	.word	0xfffffffc


//--------------------- .text.triton_poi_fused_constant_pad_nd_33 --------------------------
	.section	.text.triton_poi_fused_constant_pad_nd_33,"ax",@progbits
	.align	128
        .global         triton_poi_fused_constant_pad_nd_33
        .type           triton_poi_fused_constant_pad_nd_33,@function
        .size           triton_poi_fused_constant_pad_nd_33,(.L_x_1 - triton_poi_fused_constant_pad_nd_33)
        .other          triton_poi_fused_constant_pad_nd_33,@"STO_CUDA_ENTRY STV_DEFAULT"
triton_poi_fused_constant_pad_nd_33:
.text.triton_poi_fused_constant_pad_nd_33:
[----:B------:R-:W0:Y:S02]  /*0000*/  LDC R1, c[0x0][0x28] ;  /* 0x00000a00ff017b82 */ /* 0x000e240000000800 */
[----:B------:R-:W1:Y:S01]  /*0010*/  S2R R0, SR_TID.X ;  /* 0x0000000000007919 */ /* 0x000e620000002100 */
[----:B------:R-:W-:Y:S01]  /*0020*/  ULDC.64 UR4, c[0x0][0x208] ;  /* 0x0000820000047ab9 */ /* 0x000fe20000000a00 */
[----:B------:R-:W2:Y:S01]  /*0030*/  S2R R7, SR_CTAID.X ;  /* 0x0000000000077919 */ /* 0x000ea20000002500 */
[----:B-1----:R-:W-:-:S05]  /*0040*/  IMAD.SHL.U32 R0, R0, 0x2, RZ ;  /* 0x0000000200007824 */ /* 0x002fca00078e00ff */
[----:B------:R-:W-:-:S05]  /*0050*/  LOP3.LUT R0, R0, 0x1fe, RZ, 0xc0, !PT ;  /* 0x000001fe00007812 */ /* 0x000fca00078ec0ff */
[----:B--2---:R-:W-:-:S04]  /*0060*/  IMAD R7, R7, 0x200, R0 ;  /* 0x0000020007077824 */ /* 0x004fc800078e0200 */
[----:B------:R-:W-:-:S04]  /*0070*/  IMAD.HI R2, R7, 0x30c30c31, RZ ;  /* 0x30c30c3107027827 */ /* 0x000fc800078e02ff */
[----:B------:R-:W-:Y:S01]  /*0080*/  IMAD.HI R8, R7, 0x2aaaaaab, RZ ;  /* 0x2aaaaaab07087827 */ /* 0x000fe200078e02ff */
[----:B------:R-:W-:-:S04]  /*0090*/  SHF.R.U32.HI R3, RZ, 0x1f, R2 ;  /* 0x0000001fff037819 */ /* 0x000fc80000011602 */
[----:B------:R-:W-:Y:S02]  /*00a0*/  SHF.R.U32.HI R9, RZ, 0x1f, R8 ;  /* 0x0000001fff097819 */ /* 0x000fe40000011608 */
[----:B------:R-:W-:Y:S01]  /*00b0*/  LEA.HI.SX32 R3, R2, R3, 0x16 ;  /* 0x0000000302037211 */ /* 0x000fe200078fb2ff */
[----:B------:R-:W-:Y:S01]  /*00c0*/  IMAD.MOV.U32 R2, RZ, RZ, RZ ;  /* 0x000000ffff027224 */ /* 0x000fe200078e00ff */
[----:B------:R-:W-:Y:S01]  /*00d0*/  LEA.HI.SX32 R9, R8, R9, 0x1a ;  /* 0x0000000908097211 */ /* 0x000fe200078fd2ff */
[----:B------:R-:W-:Y:S02]  /*00e0*/  IMAD.MOV.U32 R8, RZ, RZ, RZ ;  /* 0x000000ffff087224 */ /* 0x000fe400078e00ff */
[----:B------:R-:W-:-:S04]  /*00f0*/  IMAD.HI R2, R3, -0x6db6db6d, R2 ;  /* 0x9249249303027827 */ /* 0x000fc800078e0202 */
[----:B------:R-:W-:Y:S01]  /*0100*/  IMAD.HI R0, R9, -0x6db6db6d, R8 ;  /* 0x9249249309007827 */ /* 0x000fe200078e0208 */
[----:B------:R-:W-:-:S04]  /*0110*/  SHF.R.U32.HI R11, RZ, 0x1f, R2 ;  /* 0x0000001fff0b7819 */ /* 0x000fc80000011602 */
[----:B------:R-:W-:Y:S02]  /*0120*/  SHF.R.U32.HI R5, RZ, 0x1f, R0 ;  /* 0x0000001fff057819 */ /* 0x000fe40000011600 */
[----:B------:R-:W-:Y:S01]  /*0130*/  LEA.HI.SX32 R11, R2, R11, 0x1d ;  /* 0x0000000b020b7211 */ /* 0x000fe200078feaff */
[----:B------:R-:W-:Y:S01]  /*0140*/  IMAD R2, R3, -0x1500, R7 ;  /* 0xffffeb0003027824 */ /* 0x000fe200078e0207 */
[----:B------:R-:W-:Y:S01]  /*0150*/  LEA.HI.SX32 R8, R0, R5, 0x1d ;  /* 0x0000000500087211 */ /* 0x000fe200078feaff */
[----:B------:R-:W-:Y:S01]  /*0160*/  IMAD.HI R0, R7, 0x6f74ae27, RZ ;  /* 0x6f74ae2707007827 */ /* 0x000fe200078e02ff */
[----:B------:R-:W1:Y:S03]  /*0170*/  LDC.64 R4, c[0x0][0x210] ;  /* 0x00008400ff047b82 */ /* 0x000e660000000a00 */
[----:B------:R-:W-:Y:S01]  /*0180*/  IMAD R8, R8, -0xe, R9 ;  /* 0xfffffff208087824 */ /* 0x000fe200078e0209 */
[----:B------:R-:W-:Y:S01]  /*0190*/  SHF.R.U32.HI R9, RZ, 0x1f, R0 ;  /* 0x0000001fff097819 */ /* 0x000fe20000011600 */
[----:B------:R-:W-:-:S03]  /*01a0*/  IMAD R11, R11, -0xe, R3 ;  /* 0xfffffff20b0b7824 */ /* 0x000fc600078e0203 */
[----:B------:R-:W-:Y:S02]  /*01b0*/  LEA.HI.SX32 R9, R0, R9, 0x11 ;  /* 0x0000000900097211 */ /* 0x000fe400078f8aff */
[----:B------:R-:W-:-:S03]  /*01c0*/  VIMNMX R8, R8, R11, !PT ;  /* 0x0000000b08087248 */ /* 0x000fc60007fe0100 */
[----:B------:R-:W-:Y:S01]  /*01d0*/  IMAD R2, R9, 0x1800, R2 ;  /* 0x0000180009027824 */ /* 0x000fe200078e0202 */
[----:B------:R-:W-:Y:S02]  /*01e0*/  ISETP.GE.AND P0, PT, R8, 0x4, PT ;  /* 0x000000040800780c */ /* 0x000fe40003f06270 */
[----:B------:R-:W-:Y:S01]  /*01f0*/  CS2R R8, SRZ ;  /* 0x0000000000087805 */ /* 0x000fe2000001ff00 */
[----:B------:R-:W-:Y:S01]  /*0200*/  IMAD R11, R11, 0x600, R2 ;  /* 0x000006000b0b7824 */ /* 0x000fe200078e0202 */
[----:B------:R-:W-:Y:S01]  /*0210*/  ISETP.LT.AND P0, PT, R7, 0x49800, !P0 ;  /* 0x000498000700780c */ /* 0x000fe20004701270 */
[----:B------:R-:W2:Y:S02]  /*0220*/  LDC.64 R2, c[0x0][0x218] ;  /* 0x00008600ff027b82 */ /* 0x000ea40000000a00 */
[----:B-1----:R-:W-:-:S10]  /*0230*/  IMAD.WIDE R4, R11, 0x4, R4 ;  /* 0x000000040b047825 */ /* 0x002fd400078e0204 */
[----:B------:R-:W3:Y:S01]  /*0240*/  @P0 LDG.E.64 R8, desc[UR4][R4.64] ;  /* 0x0000000404080981 */ /* 0x000ee2000c1e1b00 */
[C---:B------:R-:W-:Y:S01]  /*0250*/  ISETP.GE.AND P1, PT, R7.reuse, 0x49800, PT ;  /* 0x000498000700780c */ /* 0x040fe20003f26270 */
[----:B--2---:R-:W-:Y:S01]  /*0260*/  IMAD.WIDE R2, R7, 0x4, R2 ;  /* 0x0000000407027825 */ /* 0x004fe200078e0202 */
[----:B---3--:R-:W-:Y:S02]  /*0270*/  SEL R8, R8, RZ, P0 ;  /* 0x000000ff08087207 */ /* 0x008fe40000000000 */
[----:B------:R-:W-:-:S09]  /*0280*/  SEL R9, R9, RZ, P0 ;  /* 0x000000ff09097207 */ /* 0x000fd20000000000 */
[----:B------:R-:W-:Y:S05]  /*0290*/  @P1 EXIT ;  /* 0x000000000000194d */ /* 0x000fea0003800000 */
[----:B------:R-:W-:Y:S01]  /*02a0*/  STG.E.64 desc[UR4][R2.64], R8 ;  /* 0x0000000802007986 */ /* 0x000fe2000c101b04 */
[----:B------:R-:W-:Y:S05]  /*02b0*/  EXIT ;  /* 0x000000000000794d */ /* 0x000fea0003800000 */
.L_x_0:
[----:B------:R-:W-:-:S00]  /*02c0*/  BRA `(.L_x_0) ;  /* 0xfffffffc00fc7947 */ /* 0x000fc0000383ffff */
[----:B------:R-:W-:-:S00]  /*02d0*/  NOP ;  /* 0x0000000000007918 */ /* 0x000fc00000000000 */
        /* <DEDUP_REMOVED lines=10> */
.L_x_1:


//--------------------- .nv.constant0.triton_poi_fused_constant_pad_nd_33 --------------------------
	.section	.nv.constant0.triton_poi_fused_constant_pad_nd_33,"a",@progbits
	.sectionflags	@""
	.align	4
.nv.constant0.triton_poi_fused_constant_pad_nd_33:
	.zero		548
